	.headerflags	@"EF_CUDA_TEXMODE_UNIFIED EF_CUDA_64BIT_ADDRESS EF_CUDA_ACCELERATORS EF_CUDA_SM90 EF_CUDA_VIRTUAL_SM(EF_CUDA_SM90)"
	.elftype	@"ET_EXEC"


//--------------------- .nv.info                  --------------------------
	.section	.nv.info,"",@"SHT_CUDA_INFO"
	.align	4


	//----- nvinfo : EIATTR_REGCOUNT
	.align		4
        /*0000*/ 	.byte	0x04, 0x2f
        /*0002*/ 	.short	(.L_3 - .L_2)
	.align		4
.L_2:
        /*0004*/ 	.word	index@(triton_poi_fused__native_batch_norm_legit_no_training_relu_29)
        /*0008*/ 	.word	0x00000016


	//----- nvinfo : EIATTR_MIN_STACK_SIZE
	.align		4
.L_3:
        /*000c*/ 	.byte	0x04, 0x12
        /*000e*/ 	.short	(.L_5 - .L_4)
	.align		4
.L_4:
        /*0010*/ 	.word	index@(triton_poi_fused__native_batch_norm_legit_no_training_relu_29)
        /*0014*/ 	.word	0x00000000


	//----- nvinfo : EIATTR_FRAME_SIZE
	.align		4
.L_5:
        /*0018*/ 	.byte	0x04, 0x11
        /*001a*/ 	.short	(.L_7 - .L_6)
	.align		4
.L_6:
        /*001c*/ 	.word	index@(triton_poi_fused__native_batch_norm_legit_no_training_relu_29)
        /*0020*/ 	.word	0x00000000


	//----- nvinfo : EIATTR_MIN_STACK_SIZE
	.align		4
.L_7:
        /*0024*/ 	.byte	0x04, 0x12
        /*0026*/ 	.short	(.L_9 - .L_8)
	.align		4
.L_8:
        /*0028*/ 	.word	index@(triton_poi_fused__native_batch_norm_legit_no_training_relu_29)
        /*002c*/ 	.word	0x00000000
.L_9:


//--------------------- .nv.info.triton_poi_fused__native_batch_norm_legit_no_training_relu_29 --------------------------
	.section	.nv.info.triton_poi_fused__native_batch_norm_legit_no_training_relu_29,"",@"SHT_CUDA_INFO"
	.sectionflags	@""
	.align	4


	//----- nvinfo : EIATTR_CUDA_API_VERSION
	.align		4
        /*0000*/ 	.byte	0x04, 0x37
        /*0002*/ 	.short	(.L_11 - .L_10)
.L_10:
        /*0004*/ 	.word	0x0000007c


	//----- nvinfo : EIATTR_KPARAM_INFO
	.align		4
.L_11:
        /*0008*/ 	.byte	0x04, 0x17
        /*000a*/ 	.short	(.L_13 - .L_12)
.L_12:
        /*000c*/ 	.word	0x00000000
        /*0010*/ 	.short	0x0005
        /*0012*/ 	.short	0x0028
        /*0014*/ 	.byte	0x00, 0xf0, 0x11, 0x00


	//----- nvinfo : EIATTR_KPARAM_INFO
	.align		4
.L_13:
        /*0018*/ 	.byte	0x04, 0x17
        /*001a*/ 	.short	(.L_15 - .L_14)
.L_14:
        /*001c*/ 	.word	0x00000000
        /*0020*/ 	.short	0x0004
        /*0022*/ 	.short	0x0020
        /*0024*/ 	.byte	0x00, 0xf4, 0x21, 0x00


	//----- nvinfo : EIATTR_KPARAM_INFO
	.align		4
.L_15:
        /*0028*/ 	.byte	0x04, 0x17
        /*002a*/ 	.short	(.L_17 - .L_16)
.L_16:
        /*002c*/ 	.word	0x00000000
        /*0030*/ 	.short	0x0003
        /*0032*/ 	.short	0x0018
        /*0034*/ 	.byte	0x00, 0xf4, 0x21, 0x00


	//----- nvinfo : EIATTR_KPARAM_INFO
	.align		4
.L_17:
        /*0038*/ 	.byte	0x04, 0x17
        /*003a*/ 	.short	(.L_19 - .L_18)
.L_18:
        /*003c*/ 	.word	0x00000000
        /*0040*/ 	.short	0x0002
        /*0042*/ 	.short	0x0010
        /*0044*/ 	.byte	0x00, 0xf4, 0x21, 0x00


	//----- nvinfo : EIATTR_KPARAM_INFO
	.align		4
.L_19:
        /*0048*/ 	.byte	0x04, 0x17
        /*004a*/ 	.short	(.L_21 - .L_20)
.L_20:
        /*004c*/ 	.word	0x00000000
        /*0050*/ 	.short	0x0001
        /*0052*/ 	.short	0x0008
        /*0054*/ 	.byte	0x00, 0xf4, 0x21, 0x00


	//----- nvinfo : EIATTR_KPARAM_INFO
	.align		4
.L_21:
        /*0058*/ 	.byte	0x04, 0x17
        /*005a*/ 	.short	(.L_23 - .L_22)
.L_22:
        /*005c*/ 	.word	0x00000000
        /*0060*/ 	.short	0x0000
        /*0062*/ 	.short	0x0000
        /*0064*/ 	.byte	0x00, 0xf4, 0x21, 0x00


	//----- nvinfo : EIATTR_SPARSE_MMA_MASK
	.align		4
.L_23:
        /*0068*/ 	.byte	0x03, 0x50
        /*006a*/ 	.short	0x0000


	//----- nvinfo : EIATTR_MAXREG_COUNT
	.align		4
        /*006c*/ 	.byte	0x03, 0x1b
        /*006e*/ 	.short	0x00ff


	//----- nvinfo : EIATTR_EXIT_INSTR_OFFSETS
	.align		4
        /*0070*/ 	.byte	0x04, 0x1c
        /*0072*/ 	.short	(.L_25 - .L_24)


	//   ....[0]....
.L_24:
        /*0074*/ 	.word	0x00000400


	//   ....[1]....
        /*0078*/ 	.word	0x00000420


	//----- nvinfo : EIATTR_REQNTID
	.align		4
.L_25:
        /*007c*/ 	.byte	0x04, 0x10
        /*007e*/ 	.short	(.L_27 - .L_26)
.L_26:
        /*0080*/ 	.word	0x00000100
        /*0084*/ 	.word	0x00000001
        /*0088*/ 	.word	0x00000001


	//----- nvinfo : EIATTR_CBANK_PARAM_SIZE
	.align		4
.L_27:
        /*008c*/ 	.byte	0x03, 0x19
        /*008e*/ 	.short	0x002c


	//----- nvinfo : EIATTR_PARAM_CBANK
	.align		4
        /*0090*/ 	.byte	0x04, 0x0a
        /*0092*/ 	.short	(.L_29 - .L_28)
	.align		4
.L_28:
        /*0094*/ 	.word	index@(.nv.constant0.triton_poi_fused__native_batch_norm_legit_no_training_relu_29)
        /*0098*/ 	.short	0x0210
        /*009a*/ 	.short	0x002c


	//----- nvinfo : EIATTR_SW_WAR
	.align		4
.L_29:
        /*009c*/ 	.byte	0x04, 0x36
        /*009e*/ 	.short	(.L_31 - .L_30)
.L_30:
        /*00a0*/ 	.word	0x00000008
.L_31:


//--------------------- .nv.callgraph             --------------------------
	.section	.nv.callgraph,"",@"SHT_CUDA_CALLGRAPH"
	.align	4
	.sectionentsize	8
	.align		4
        /*0000*/ 	.word	0x00000000
	.align		4
        /*0004*/ 	.word	0xffffffff
	.align		4
        /*0008*/ 	.word	0x00000000
	.align		4
        /*000c*/ 	.word	0xfffffffe
	.align		4
        /*0010*/ 	.word	0x00000000
	.align		4
        /*0014*/ 	.word	0xfffffffd
	.align		4
        /*0018*/ 	.word	0x00000000
	.align		4
        /*001c*/ 	.word	0xfffffffc


//--------------------- .nv.constant4             --------------------------
	.section	.nv.constant4,"a",@progbits
	.align	8
	.align		8
.nv.constant4:
        /*0000*/ 	.dword	_$_str
	.align		8
        /*0008*/ 	.dword	_$_str_$_2


//--------------------- .text.triton_poi_fused__native_batch_norm_legit_no_training_relu_29 --------------------------
	.section	.text.triton_poi_fused__native_batch_norm_legit_no_training_relu_29,"ax",@progbits
	.align	128
        .global         triton_poi_fused__native_batch_norm_legit_no_training_relu_29
        .type           triton_poi_fused__native_batch_norm_legit_no_training_relu_29,@function
        .size           triton_poi_fused__native_batch_norm_legit_no_training_relu_29,(.L_x_1 - triton_poi_fused__native_batch_norm_legit_no_training_relu_29)
        .other          triton_poi_fused__native_batch_norm_legit_no_training_relu_29,@"STO_CUDA_ENTRY STV_DEFAULT"
triton_poi_fused__native_batch_norm_legit_no_training_relu_29:
.text.triton_poi_fused__native_batch_norm_legit_no_training_relu_29:
[----:B------:R-:W0:Y:S01]  /*0000*/  LDC R1, c[0x0][0x28] ;  /* 0x00000a00ff017b82 */ /* 0x000e220000000800 */
[----:B------:R-:W1:Y:S07]  /*0010*/  S2R R0, SR_TID.X ;  /* 0x0000000000007919 */ /* 0x000e6e0000002100 */
[----:B------:R-:W2:Y:S01]  /*0020*/  LDC.64 R10, c[0x0][0x220] ;  /* 0x00008800ff0a7b82 */ /* 0x000ea20000000a00 */
[----:B------:R-:W-:Y:S01]  /*0030*/  ULDC.64 UR4, c[0x0][0x208] ;  /* 0x0000820000047ab9 */ /* 0x000fe20000000a00 */
[----:B------:R-:W3:Y:S06]  /*0040*/  S2R R7, SR_CTAID.X ;  /* 0x0000000000077919 */ /* 0x000eec0000002500 */
[----:B------:R-:W4:Y:S08]  /*0050*/  LDC.64 R4, c[0x0][0x210] ;  /* 0x00008400ff047b82 */ /* 0x000f300000000a00 */
[----:B------:R-:W5:Y:S08]  /*0060*/  LDC.64 R14, c[0x0][0x218] ;  /* 0x00008600ff0e7b82 */ /* 0x000f700000000a00 */
[----:B------:R-:W5:Y:S01]  /*0070*/  LDC.64 R16, c[0x0][0x228] ;  /* 0x00008a00ff107b82 */ /* 0x000f620000000a00 */
[----:B-1----:R-:W-:-:S07]  /*0080*/  IMAD.SHL.U32 R0, R0, 0x2, RZ ;  /* 0x0000000200007824 */ /* 0x002fce00078e00ff */
[----:B------:R-:W1:Y:S01]  /*0090*/  LDC.64 R18, c[0x0][0x230] ;  /* 0x00008c00ff127b82 */ /* 0x000e620000000a00 */
[----:B---3--:R-:W-:Y:S02]  /*00a0*/  SHF.R.S32.HI R2, RZ, 0x16, R7 ;  /* 0x00000016ff027819 */ /* 0x008fe40000011407 */
[----:B------:R-:W-:Y:S02]  /*00b0*/  LOP3.LUT R0, R0, 0x1fe, RZ, 0xc0, !PT ;  /* 0x000001fe00007812 */ /* 0x000fe400078ec0ff */
[----:B------:R-:W-:-:S03]  /*00c0*/  SGXT R2, R2, 0x1 ;  /* 0x000000010202781a */ /* 0x000fc60000000200 */
[----:B------:R-:W-:-:S05]  /*00d0*/  IMAD R7, R7, 0x200, R0 ;  /* 0x0000020007077824 */ /* 0x000fca00078e0200 */
[----:B------:R-:W-:Y:S02]  /*00e0*/  LEA.HI R2, R2, R7, RZ, 0x7 ;  /* 0x0000000702027211 */ /* 0x000fe400078f38ff */
[----:B------:R-:W-:Y:S02]  /*00f0*/  ISETP.GE.AND P0, PT, R7, 0x24200, PT ;  /* 0x000242000700780c */ /* 0x000fe40003f06270 */
[----:B------:R-:W-:-:S04]  /*0100*/  LOP3.LUT R2, R2, 0xffffff80, RZ, 0xc0, !PT ;  /* 0xffffff8002027812 */ /* 0x000fc800078ec0ff */
[----:B------:R-:W-:Y:S02]  /*0110*/  IADD3 R13, R7, -R2, RZ ;  /* 0x80000002070d7210 */ /* 0x000fe40007ffe0ff */
[----:B------:R-:W-:-:S03]  /*0120*/  CS2R R2, SRZ ;  /* 0x0000000000027805 */ /* 0x000fc6000001ff00 */
[----:B--2---:R-:W-:-:S05]  /*0130*/  IMAD.WIDE R10, R13, 0x4, R10 ;  /* 0x000000040d0a7825 */ /* 0x004fca00078e020a */
[----:B------:R2:W3:Y:S01]  /*0140*/  @!P0 LDG.E.EL.64 R2, desc[UR4][R10.64] ;  /* 0x000000040a028981 */ /* 0x0004e2000c2e1b00 */
[----:B----4-:R-:W-:Y:S01]  /*0150*/  IMAD.WIDE R4, R7, 0x4, R4 ;  /* 0x0000000407047825 */ /* 0x010fe200078e0204 */
[----:B------:R-:W-:Y:S02]  /*0160*/  CS2R R8, SRZ ;  /* 0x0000000000087805 */ /* 0x000fe4000001ff00 */
[----:B------:R-:W-:Y:S01]  /*0170*/  CS2R R6, SRZ ;  /* 0x0000000000067805 */ /* 0x000fe2000001ff00 */
[----:B-----5:R-:W-:-:S05]  /*0180*/  IMAD.WIDE R14, R13, 0x4, R14 ;  /* 0x000000040d0e7825 */ /* 0x020fca00078e020e */
[----:B------:R-:W4:Y:S01]  /*0190*/  @!P0 LDG.E.64 R6, desc[UR4][R4.64] ;  /* 0x0000000404068981 */ /* 0x000f22000c1e1b00 */
[C---:B0-----:R-:W-:Y:S01]  /*01a0*/  IMAD.WIDE R16, R13.reuse, 0x4, R16 ;  /* 0x000000040d107825 */ /* 0x041fe200078e0210 */
[----:B--2---:R-:W-:Y:S02]  /*01b0*/  CS2R R10, SRZ ;  /* 0x00000000000a7805 */ /* 0x004fe4000001ff00 */
[----:B------:R0:W4:Y:S01]  /*01c0*/  @!P0 LDG.E.EL.64 R8, desc[UR4][R14.64] ;  /* 0x000000040e088981 */ /* 0x000122000c2e1b00 */
[----:B-1----:R-:W-:Y:S01]  /*01d0*/  IMAD.WIDE R18, R13, 0x4, R18 ;  /* 0x000000040d127825 */ /* 0x002fe200078e0212 */
[----:B------:R-:W-:-:S04]  /*01e0*/  CS2R R12, SRZ ;  /* 0x00000000000c7805 */ /* 0x000fc8000001ff00 */
[----:B------:R-:W2:Y:S04]  /*01f0*/  @!P0 LDG.E.EL.64 R10, desc[UR4][R18.64] ;  /* 0x00000004120a8981 */ /* 0x000ea8000c2e1b00 */
[----:B------:R-:W2:Y:S01]  /*0200*/  @!P0 LDG.E.EL.64 R12, desc[UR4][R16.64] ;  /* 0x00000004100c8981 */ /* 0x000ea2000c2e1b00 */
[----:B0-----:R-:W-:Y:S01]  /*0210*/  HFMA2.MMA R15, -RZ, RZ, 1.625, 0 ;  /* 0x3e800000ff0f7435 */ /* 0x001fe200000001ff */
[----:B---3--:R-:W-:Y:S01]  /*0220*/  FADD R2, R2, 0.0010000000474974513054 ;  /* 0x3a83126f02027421 */ /* 0x008fe20000000000 */
[----:B------:R-:W-:-:S03]  /*0230*/  FADD R3, R3, 0.0010000000474974513054 ;  /* 0x3a83126f03037421 */ /* 0x000fc60000000000 */
[----:B------:R-:W0:Y:S08]  /*0240*/  MUFU.SQRT R0, R2 ;  /* 0x0000000200007308 */ /* 0x000e300000002000 */
[----:B------:R-:W1:Y:S01]  /*0250*/  MUFU.SQRT R14, R3 ;  /* 0x00000003000e7308 */ /* 0x000e620000002000 */
[C---:B0-----:R-:W-:Y:S02]  /*0260*/  FSETP.GT.AND P1, PT, R0.reuse, 8.50705917302346158658e+37, PT ;  /* 0x7e8000000000780b */ /* 0x041fe40003f24000 */
[----:B------:R-:W-:-:S02]  /*0270*/  FSETP.GEU.AND P3, PT, R0, 1.175494350822287508e-38, PT ;  /* 0x008000000000780b */ /* 0x000fc40003f6e000 */
[C---:B-1----:R-:W-:Y:S02]  /*0280*/  FSETP.GT.AND P2, PT, R14.reuse, 8.50705917302346158658e+37, PT ;  /* 0x7e8000000e00780b */ /* 0x042fe40003f44000 */
[----:B------:R-:W-:-:S07]  /*0290*/  FSETP.GEU.AND P4, PT, R14, 1.175494350822287508e-38, PT ;  /* 0x008000000e00780b */ /* 0x000fce0003f8e000 */
[----:B------:R-:W-:-:S04]  /*02a0*/  @P1 FMUL R0, R0, 0.25 ;  /* 0x3e80000000001820 */ /* 0x000fc80000400000 */
[----:B------:R-:W-:Y:S01]  /*02b0*/  @!P3 FMUL R0, R0, 16777216 ;  /* 0x4b8000000000b820 */ /* 0x000fe20000400000 */
[----:B------:R-:W-:-:S04]  /*02c0*/  @P2 FMUL R14, R14, 0.25 ;  /* 0x3e8000000e0e2820 */ /* 0x000fc80000400000 */
[----:B------:R-:W-:Y:S01]  /*02d0*/  @!P4 FMUL R14, R14, 16777216 ;  /* 0x4b8000000e0ec820 */ /* 0x000fe20000400000 */
[----:B------:R-:W0:Y:S01]  /*02e0*/  MUFU.RCP R0, R0 ;  /* 0x0000000000007308 */ /* 0x000e220000001000 */
[----:B------:R-:W-:-:S07]  /*02f0*/  FSEL R3, R15, 1, P1 ;  /* 0x3f8000000f037808 */ /* 0x000fce0000800000 */
[----:B------:R-:W1:Y:S01]  /*0300*/  MUFU.RCP R14, R14 ;  /* 0x0000000e000e7308 */ /* 0x000e620000001000 */
[----:B------:R-:W-:Y:S01]  /*0310*/  FSEL R15, R15, 1, P2 ;  /* 0x3f8000000f0f7808 */ /* 0x000fe20001000000 */
[----:B------:R-:W-:Y:S01]  /*0320*/  @!P3 FMUL R3, R3, 16777216 ;  /* 0x4b8000000303b820 */ /* 0x000fe20000400000 */
[----:B----4-:R-:W-:-:S03]  /*0330*/  FADD R6, -R8, R6 ;  /* 0x0000000608067221 */ /* 0x010fc60000000100 */
[----:B------:R-:W-:Y:S01]  /*0340*/  @!P4 FMUL R15, R15, 16777216 ;  /* 0x4b8000000f0fc820 */ /* 0x000fe20000400000 */
[----:B0-----:R-:W-:Y:S01]  /*0350*/  FMUL R3, R0, R3 ;  /* 0x0000000300037220 */ /* 0x001fe20000400000 */
[----:B------:R-:W-:-:S03]  /*0360*/  FADD R7, -R9, R7 ;  /* 0x0000000709077221 */ /* 0x000fc60000000100 */
[----:B------:R-:W-:Y:S01]  /*0370*/  FMUL R3, R6, R3 ;  /* 0x0000000306037220 */ /* 0x000fe20000400000 */
[----:B-1----:R-:W-:-:S03]  /*0380*/  FMUL R0, R14, R15 ;  /* 0x0000000f0e007220 */ /* 0x002fc60000400000 */
[----:B--2---:R-:W-:Y:S01]  /*0390*/  FFMA R3, R3, R12, R10 ;  /* 0x0000000c03037223 */ /* 0x004fe2000000000a */
[----:B------:R-:W-:-:S04]  /*03a0*/  FMUL R0, R7, R0 ;  /* 0x0000000007007220 */ /* 0x000fc80000400000 */
[----:B------:R-:W-:Y:S01]  /*03b0*/  FFMA R0, R0, R13, R11 ;  /* 0x0000000d00007223 */ /* 0x000fe2000000000b */
[----:B------:R-:W-:-:S04]  /*03c0*/  FSETP.GEU.AND P1, PT, R3, RZ, PT ;  /* 0x000000ff0300720b */ /* 0x000fc80003f2e000 */
[C---:B------:R-:W-:Y:S02]  /*03d0*/  FSETP.GEU.AND P2, PT, R0.reuse, RZ, PT ;  /* 0x000000ff0000720b */ /* 0x040fe40003f4e000 */
[----:B------:R-:W-:Y:S02]  /*03e0*/  FSEL R2, R3, RZ, P1 ;  /* 0x000000ff03027208 */ /* 0x000fe40000800000 */
[----:B------:R-:W-:Y:S01]  /*03f0*/  FSEL R3, R0, RZ, P2 ;  /* 0x000000ff00037208 */ /* 0x000fe20001000000 */
[----:B------:R-:W-:Y:S08]  /*0400*/  @P0 EXIT ;  /* 0x000000000000094d */ /* 0x000ff00003800000 */
[----:B------:R-:W-:Y:S01]  /*0410*/  STG.E.64 desc[UR4][R4.64], R2 ;  /* 0x0000000204007986 */ /* 0x000fe2000c101b04 */
[----:B------:R-:W-:Y:S05]  /*0420*/  EXIT ;  /* 0x000000000000794d */ /* 0x000fea0003800000 */
.L_x_0:
[----:B------:R-:W-:-:S00]  /*0430*/  BRA `(.L_x_0) ;  /* 0xfffffffc00fc7947 */ /* 0x000fc0000383ffff */
[----:B------:R-:W-:-:S00]  /*0440*/  NOP ;  /* 0x0000000000007918 */ /* 0x000fc00000000000 */
        /* <DEDUP_REMOVED lines=11> */
.L_x_1:


//--------------------- .nv.global.init           --------------------------
	.section	.nv.global.init,"aw",@progbits
.nv.global.init:
	.type		_$_str,@object
	.size		_$_str,(_$_str_$_2 - _$_str)
_$_str:
        /*0000*/ 	.byte	0x5f, 0x5f, 0x43, 0x55, 0x44, 0x41, 0x5f, 0x46, 0x54, 0x5a, 0x00
	.type		_$_str_$_2,@object
	.size		_$_str_$_2,(.L_1 - _$_str_$_2)
_$_str_$_2:
        /*000b*/ 	.byte	0x5f, 0x5f, 0x43, 0x55, 0x44, 0x41, 0x5f, 0x50, 0x52, 0x45, 0x43, 0x5f, 0x53, 0x51, 0x52, 0x54
        /*001b*/ 	.byte	0x00
.L_1:


//--------------------- .nv.constant0.triton_poi_fused__native_batch_norm_legit_no_training_relu_29 --------------------------
	.section	.nv.constant0.triton_poi_fused__native_batch_norm_legit_no_training_relu_29,"a",@progbits
	.sectionflags	@""
	.align	4
.nv.constant0.triton_poi_fused__native_batch_norm_legit_no_training_relu_29:
	.zero		572
